//
// Generated by NVIDIA NVVM Compiler
//
// Compiler Build ID: CL-36424714
// Cuda compilation tools, release 13.0, V13.0.88
// Based on NVVM 20.0.0
//

.version 9.0
.target sm_100
.address_size 64

	// .globl	_Z10prefix_sumPKfPfi

.visible .entry _Z10prefix_sumPKfPfi(
	.param .u64 .ptr .align 1 _Z10prefix_sumPKfPfi_param_0,
	.param .u64 .ptr .align 1 _Z10prefix_sumPKfPfi_param_1,
	.param .u32 _Z10prefix_sumPKfPfi_param_2
)
{
	.reg .pred 	%p<11>;
	.reg .b32 	%r<28>;
	.reg .b32 	%f<83>;
	.reg .b64 	%rd<20>;

	ld.param.u64 	%rd9, [_Z10prefix_sumPKfPfi_param_0];
	ld.param.u64 	%rd8, [_Z10prefix_sumPKfPfi_param_1];
	ld.param.u32 	%r18, [_Z10prefix_sumPKfPfi_param_2];
	cvta.to.global.u64 	%rd1, %rd9;
	mov.u32 	%r19, %ctaid.x;
	mov.u32 	%r20, %ntid.x;
	mov.u32 	%r21, %tid.x;
	mad.lo.s32 	%r1, %r19, %r20, %r21;
	setp.ge.s32 	%p1, %r1, %r18;
	@%p1 bra 	$L__BB0_15;
	setp.lt.s32 	%p2, %r1, 0;
	mov.f32 	%f82, 0f00000000;
	@%p2 bra 	$L__BB0_14;
	add.s32 	%r2, %r1, 1;
	and.b32  	%r3, %r2, 15;
	setp.lt.u32 	%p3, %r1, 15;
	mov.f32 	%f82, 0f00000000;
	mov.b32 	%r25, 0;
	@%p3 bra 	$L__BB0_5;
	and.b32  	%r25, %r2, 2147483632;
	neg.s32 	%r23, %r25;
	add.s64 	%rd18, %rd1, 32;
	mov.f32 	%f82, 0f00000000;
$L__BB0_4:
	.pragma "nounroll";
	ld.global.f32 	%f18, [%rd18+-32];
	add.f32 	%f19, %f82, %f18;
	ld.global.f32 	%f20, [%rd18+-28];
	add.f32 	%f21, %f19, %f20;
	ld.global.f32 	%f22, [%rd18+-24];
	add.f32 	%f23, %f21, %f22;
	ld.global.f32 	%f24, [%rd18+-20];
	add.f32 	%f25, %f23, %f24;
	ld.global.f32 	%f26, [%rd18+-16];
	add.f32 	%f27, %f25, %f26;
	ld.global.f32 	%f28, [%rd18+-12];
	add.f32 	%f29, %f27, %f28;
	ld.global.f32 	%f30, [%rd18+-8];
	add.f32 	%f31, %f29, %f30;
	ld.global.f32 	%f32, [%rd18+-4];
	add.f32 	%f33, %f31, %f32;
	ld.global.f32 	%f34, [%rd18];
	add.f32 	%f35, %f33, %f34;
	ld.global.f32 	%f36, [%rd18+4];
	add.f32 	%f37, %f35, %f36;
	ld.global.f32 	%f38, [%rd18+8];
	add.f32 	%f39, %f37, %f38;
	ld.global.f32 	%f40, [%rd18+12];
	add.f32 	%f41, %f39, %f40;
	ld.global.f32 	%f42, [%rd18+16];
	add.f32 	%f43, %f41, %f42;
	ld.global.f32 	%f44, [%rd18+20];
	add.f32 	%f45, %f43, %f44;
	ld.global.f32 	%f46, [%rd18+24];
	add.f32 	%f47, %f45, %f46;
	ld.global.f32 	%f48, [%rd18+28];
	add.f32 	%f82, %f47, %f48;
	add.s32 	%r23, %r23, 16;
	add.s64 	%rd18, %rd18, 64;
	setp.ne.s32 	%p4, %r23, 0;
	@%p4 bra 	$L__BB0_4;
$L__BB0_5:
	setp.eq.s32 	%p5, %r3, 0;
	@%p5 bra 	$L__BB0_14;
	and.b32  	%r9, %r2, 7;
	setp.lt.u32 	%p6, %r3, 8;
	@%p6 bra 	$L__BB0_8;
	mul.wide.u32 	%rd10, %r25, 4;
	add.s64 	%rd11, %rd1, %rd10;
	ld.global.f32 	%f50, [%rd11];
	add.f32 	%f51, %f82, %f50;
	ld.global.f32 	%f52, [%rd11+4];
	add.f32 	%f53, %f51, %f52;
	ld.global.f32 	%f54, [%rd11+8];
	add.f32 	%f55, %f53, %f54;
	ld.global.f32 	%f56, [%rd11+12];
	add.f32 	%f57, %f55, %f56;
	ld.global.f32 	%f58, [%rd11+16];
	add.f32 	%f59, %f57, %f58;
	ld.global.f32 	%f60, [%rd11+20];
	add.f32 	%f61, %f59, %f60;
	ld.global.f32 	%f62, [%rd11+24];
	add.f32 	%f63, %f61, %f62;
	ld.global.f32 	%f64, [%rd11+28];
	add.f32 	%f82, %f63, %f64;
	add.s32 	%r25, %r25, 8;
$L__BB0_8:
	setp.eq.s32 	%p7, %r9, 0;
	@%p7 bra 	$L__BB0_14;
	and.b32  	%r12, %r2, 3;
	setp.lt.u32 	%p8, %r9, 4;
	@%p8 bra 	$L__BB0_11;
	mul.wide.u32 	%rd12, %r25, 4;
	add.s64 	%rd13, %rd1, %rd12;
	ld.global.f32 	%f66, [%rd13];
	add.f32 	%f67, %f82, %f66;
	ld.global.f32 	%f68, [%rd13+4];
	add.f32 	%f69, %f67, %f68;
	ld.global.f32 	%f70, [%rd13+8];
	add.f32 	%f71, %f69, %f70;
	ld.global.f32 	%f72, [%rd13+12];
	add.f32 	%f82, %f71, %f72;
	add.s32 	%r25, %r25, 4;
$L__BB0_11:
	setp.eq.s32 	%p9, %r12, 0;
	@%p9 bra 	$L__BB0_14;
	mul.wide.u32 	%rd14, %r25, 4;
	add.s64 	%rd19, %rd1, %rd14;
	neg.s32 	%r27, %r12;
$L__BB0_13:
	.pragma "nounroll";
	ld.global.f32 	%f73, [%rd19];
	add.f32 	%f82, %f82, %f73;
	add.s64 	%rd19, %rd19, 4;
	add.s32 	%r27, %r27, 1;
	setp.ne.s32 	%p10, %r27, 0;
	@%p10 bra 	$L__BB0_13;
$L__BB0_14:
	cvta.to.global.u64 	%rd15, %rd8;
	mul.wide.s32 	%rd16, %r1, 4;
	add.s64 	%rd17, %rd15, %rd16;
	st.global.f32 	[%rd17], %f82;
$L__BB0_15:
	ret;

}


// ===== COMPILED SASS (sm_100) =====

	.target	sm_100

	.elftype	@"ET_EXEC"


//--------------------- .note.nv.tkinfo           --------------------------
	.section	.note.nv.tkinfo,"",@"SHT_NOTE"
	.sectionflags	@"SHF_NOTE_NV_TKINFO"
	.tkinfo
        /*0018*/ 	.word	0x00000002
        /*0030*/ 	.string	""
        /*0030*/ 	.string	"ptxas"
        /*0030*/ 	.string	"Cuda compilation tools, release 13.0, V13.0.88"
        /*0030*/ 	.string	"Build cuda_13.0.r13.0/compiler.36424714_0"
        /*0030*/ 	.string	"-arch sm_100 -m 64 "



//--------------------- .note.nv.cuinfo           --------------------------
	.section	.note.nv.cuinfo,"",@"SHT_NOTE"
	.sectionflags	@"SHF_NOTE_NV_CUINFO"
        /*0018*/ 	.short	0x0002
        /*001a*/ 	.short	0x0064
        /*001c*/ 	.short	0x0082
	.zero		2


//--------------------- .nv.info                  --------------------------
	.section	.nv.info,"",@"SHT_CUDA_INFO"
	.align	4


	//----- nvinfo : EIATTR_REGCOUNT
	.align		4
        /*0000*/ 	.byte	0x04, 0x2f
        /*0002*/ 	.short	(.L_1 - .L_0)
	.align		4
.L_0:
        /*0004*/ 	.word	index@(_Z10prefix_sumPKfPfi)
        /*0008*/ 	.word	0x0000001d


	//----- nvinfo : EIATTR_FRAME_SIZE
	.align		4
.L_1:
        /*000c*/ 	.byte	0x04, 0x11
        /*000e*/ 	.short	(.L_3 - .L_2)
	.align		4
.L_2:
        /*0010*/ 	.word	index@(_Z10prefix_sumPKfPfi)
        /*0014*/ 	.word	0x00000000


	//----- nvinfo : EIATTR_MIN_STACK_SIZE
	.align		4
.L_3:
        /*0018*/ 	.byte	0x04, 0x12
        /*001a*/ 	.short	(.L_5 - .L_4)
	.align		4
.L_4:
        /*001c*/ 	.word	index@(_Z10prefix_sumPKfPfi)
        /*0020*/ 	.word	0x00000000
.L_5:


//--------------------- .nv.compat                --------------------------
	.section	.nv.compat,"",@"SHT_CUDA_COMPAT_INFO"
	.align	4
        /*0000*/ 	.byte	0x02, 0x09, 0x00, 0x00, 0x02, 0x02, 0x01, 0x00, 0x02, 0x05, 0x05, 0x00, 0x03, 0x07, 0x01, 0x01
        /*0010*/ 	.byte	0x02, 0x03, 0x00, 0x00, 0x02, 0x06, 0x01, 0x00, 0x04, 0x0b, 0x08, 0x00, 0x09, 0x00, 0x00, 0x00
        /*0020*/ 	.byte	0x00, 0x00, 0x00, 0x00


//--------------------- .nv.info._Z10prefix_sumPKfPfi --------------------------
	.section	.nv.info._Z10prefix_sumPKfPfi,"",@"SHT_CUDA_INFO"
	.sectionflags	@""
	.align	4


	//----- nvinfo : EIATTR_CUDA_API_VERSION
	.align		4
        /*0000*/ 	.byte	0x04, 0x37
        /*0002*/ 	.short	(.L_7 - .L_6)
.L_6:
        /*0004*/ 	.word	0x00000082


	//----- nvinfo : EIATTR_KPARAM_INFO
	.align		4
.L_7:
        /*0008*/ 	.byte	0x04, 0x17
        /*000a*/ 	.short	(.L_9 - .L_8)
.L_8:
        /*000c*/ 	.word	0x00000000
        /*0010*/ 	.short	0x0002
        /*0012*/ 	.short	0x0010
        /*0014*/ 	.byte	0x00, 0xf0, 0x11, 0x00


	//----- nvinfo : EIATTR_KPARAM_INFO
	.align		4
.L_9:
        /*0018*/ 	.byte	0x04, 0x17
        /*001a*/ 	.short	(.L_11 - .L_10)
.L_10:
        /*001c*/ 	.word	0x00000000
        /*0020*/ 	.short	0x0001
        /*0022*/ 	.short	0x0008
        /*0024*/ 	.byte	0x00, 0xf5, 0x21, 0x00


	//----- nvinfo : EIATTR_KPARAM_INFO
	.align		4
.L_11:
        /*0028*/ 	.byte	0x04, 0x17
        /*002a*/ 	.short	(.L_13 - .L_12)
.L_12:
        /*002c*/ 	.word	0x00000000
        /*0030*/ 	.short	0x0000
        /*0032*/ 	.short	0x0000
        /*0034*/ 	.byte	0x00, 0xf5, 0x21, 0x00


	//----- nvinfo : EIATTR_SPARSE_MMA_MASK
	.align		4
.L_13:
        /*0038*/ 	.byte	0x03, 0x50
        /*003a*/ 	.short	0x0000


	//----- nvinfo : EIATTR_MAXREG_COUNT
	.align		4
        /*003c*/ 	.byte	0x03, 0x1b
        /*003e*/ 	.short	0x00ff


	//----- nvinfo : EIATTR_MERCURY_ISA_VERSION
	.align		4
        /*0040*/ 	.byte	0x03, 0x5f
        /*0042*/ 	.short	0x0101


	//----- nvinfo : EIATTR_VRC_CTA_INIT_COUNT
	.align		4
        /*0044*/ 	.byte	0x02, 0x4a
	.zero		1
	.zero		1


	//----- nvinfo : EIATTR_EXIT_INSTR_OFFSETS
	.align		4
        /*0048*/ 	.byte	0x04, 0x1c
        /*004a*/ 	.short	(.L_15 - .L_14)


	//   ....[0]....
.L_14:
        /*004c*/ 	.word	0x00000070


	//   ....[1]....
        /*0050*/ 	.word	0x00000800


	//----- nvinfo : EIATTR_CRS_STACK_SIZE
	.align		4
.L_15:
        /*0054*/ 	.byte	0x04, 0x1e
        /*0056*/ 	.short	(.L_17 - .L_16)
.L_16:
        /*0058*/ 	.word	0x00000000


	//----- nvinfo : EIATTR_CBANK_PARAM_SIZE
	.align		4
.L_17:
        /*005c*/ 	.byte	0x03, 0x19
        /*005e*/ 	.short	0x0014


	//----- nvinfo : EIATTR_PARAM_CBANK
	.align		4
        /*0060*/ 	.byte	0x04, 0x0a
        /*0062*/ 	.short	(.L_19 - .L_18)
	.align		4
.L_18:
        /*0064*/ 	.word	index@(.nv.constant0._Z10prefix_sumPKfPfi)
        /*0068*/ 	.short	0x0380
        /*006a*/ 	.short	0x0014


	//----- nvinfo : EIATTR_SW_WAR
	.align		4
.L_19:
        /*006c*/ 	.byte	0x04, 0x36
        /*006e*/ 	.short	(.L_21 - .L_20)
.L_20:
        /*0070*/ 	.word	0x00000008
.L_21:


//--------------------- .nv.callgraph             --------------------------
	.section	.nv.callgraph,"",@"SHT_CUDA_CALLGRAPH"
	.align	4
	.sectionentsize	8
	.align		4
        /*0000*/ 	.word	0x00000000
	.align		4
        /*0004*/ 	.word	0xffffffff
	.align		4
        /*0008*/ 	.word	0x00000000
	.align		4
        /*000c*/ 	.word	0xfffffffe
	.align		4
        /*0010*/ 	.word	0x00000000
	.align		4
        /*0014*/ 	.word	0xfffffffd
	.align		4
        /*0018*/ 	.word	0x00000000
	.align		4
        /*001c*/ 	.word	0xfffffffc


//--------------------- .text._Z10prefix_sumPKfPfi --------------------------
	.section	.text._Z10prefix_sumPKfPfi,"ax",@progbits
	.align	128
        .global         _Z10prefix_sumPKfPfi
        .type           _Z10prefix_sumPKfPfi,@function
        .size           _Z10prefix_sumPKfPfi,(.L_x_11 - _Z10prefix_sumPKfPfi)
        .other          _Z10prefix_sumPKfPfi,@"STO_CUDA_ENTRY STV_DEFAULT"
_Z10prefix_sumPKfPfi:
.text._Z10prefix_sumPKfPfi:
[----:B------:R-:W-:Y:S01]  /*0000*/  LDC R1, c[0x0][0x37c] ;  /* 0x0000df00ff017b82 */ /* 0x000fe20000000800 */
[----:B------:R-:W0:Y:S07]  /*0010*/  S2R R3, SR_TID.X ;  /* 0x0000000000037919 */ /* 0x000e2e0000002100 */
[----:B------:R-:W0:Y:S01]  /*0020*/  S2UR UR4, SR_CTAID.X ;  /* 0x00000000000479c3 */ /* 0x000e220000002500 */
[----:B------:R-:W1:Y:S07]  /*0030*/  LDCU UR5, c[0x0][0x390] ;  /* 0x00007200ff0577ac */ /* 0x000e6e0008000800 */
[----:B------:R-:W0:Y:S02]  /*0040*/  LDC R4, c[0x0][0x360] ;  /* 0x0000d800ff047b82 */ /* 0x000e240000000800 */
[----:B0-----:R-:W-:-:S05]  /*0050*/  IMAD R4, R4, UR4, R3 ;  /* 0x0000000404047c24 */ /* 0x001fca000f8e0203 */
[----:B-1----:R-:W-:-:S13]  /*0060*/  ISETP.GE.AND P0, PT, R4, UR5, PT ;  /* 0x0000000504007c0c */ /* 0x002fda000bf06270 */
[----:B------:R-:W-:Y:S05]  /*0070*/  @P0 EXIT ;  /* 0x000000000000094d */ /* 0x000fea0003800000 */
[----:B------:R-:W-:Y:S01]  /*0080*/  ISETP.GE.AND P0, PT, R4, RZ, PT ;  /* 0x000000ff0400720c */ /* 0x000fe20003f06270 */
[----:B------:R-:W0:Y:S01]  /*0090*/  LDCU.64 UR6, c[0x0][0x358] ;  /* 0x00006b00ff0677ac */ /* 0x000e220008000a00 */
[----:B------:R-:W-:Y:S01]  /*00a0*/  BSSY.RECONVERGENT B0, `(.L_x_0) ;  /* 0x0000072000007945 */ /* 0x000fe20003800200 */
[----:B------:R-:W-:-:S10]  /*00b0*/  HFMA2 R0, -RZ, RZ, 0, 0 ;  /* 0x00000000ff007431 */ /* 0x000fd400000001ff */
[----:B------:R-:W-:Y:S05]  /*00c0*/  @!P0 BRA `(.L_x_1) ;  /* 0x0000000400bc8947 */ /* 0x000fea0003800000 */
[C---:B------:R-:W-:Y:S01]  /*00d0*/  ISETP.GE.U32.AND P1, PT, R4.reuse, 0xf, PT ;  /* 0x0000000f0400780c */ /* 0x040fe20003f26070 */
[----:B------:R-:W-:Y:S01]  /*00e0*/  BSSY.RECONVERGENT B1, `(.L_x_2) ;  /* 0x0000034000017945 */ /* 0x000fe20003800200 */
[----:B------:R-:W-:Y:S02]  /*00f0*/  IADD3 R6, PT, PT, R4, 0x1, RZ ;  /* 0x0000000104067810 */ /* 0x000fe40007ffe0ff */
[----:B------:R-:W-:Y:S02]  /*0100*/  MOV R0, RZ ;  /* 0x000000ff00007202 */ /* 0x000fe40000000f00 */
[----:B------:R-:W-:Y:S02]  /*0110*/  LOP3.LUT R19, R6, 0xf, RZ, 0xc0, !PT ;  /* 0x0000000f06137812 */ /* 0x000fe400078ec0ff */
[----:B------:R-:W-:Y:S02]  /*0120*/  MOV R5, RZ ;  /* 0x000000ff00057202 */ /* 0x000fe40000000f00 */
[----:B------:R-:W-:-:S03]  /*0130*/  ISETP.NE.AND P0, PT, R19, RZ, PT ;  /* 0x000000ff1300720c */ /* 0x000fc60003f05270 */
[----:B------:R-:W-:Y:S10]  /*0140*/  @!P1 BRA `(.L_x_3) ;  /* 0x0000000000b49947 */ /* 0x000ff40003800000 */
[----:B------:R-:W1:Y:S01]  /*0150*/  LDCU.64 UR4, c[0x0][0x380] ;  /* 0x00007000ff0477ac */ /* 0x000e620008000a00 */
[----:B------:R-:W-:Y:S02]  /*0160*/  LOP3.LUT R5, R6, 0x7ffffff0, RZ, 0xc0, !PT ;  /* 0x7ffffff006057812 */ /* 0x000fe400078ec0ff */
[----:B------:R-:W-:Y:S02]  /*0170*/  MOV R0, RZ ;  /* 0x000000ff00007202 */ /* 0x000fe40000000f00 */
[----:B------:R-:W-:Y:S01]  /*0180*/  IADD3 R21, PT, PT, -R5, RZ, RZ ;  /* 0x000000ff05157210 */ /* 0x000fe20007ffe1ff */
[----:B-1----:R-:W-:-:S04]  /*0190*/  UIADD3 UR4, UP0, UPT, UR4, 0x20, URZ ;  /* 0x0000002004047890 */ /* 0x002fc8000ff1e0ff */
[----:B------:R-:W-:Y:S02]  /*01a0*/  UIADD3.X UR5, UPT, UPT, URZ, UR5, URZ, UP0, !UPT ;  /* 0x00000005ff057290 */ /* 0x000fe400087fe4ff */
[----:B------:R-:W-:-:S04]  /*01b0*/  MOV R2, UR4 ;  /* 0x0000000400027c02 */ /* 0x000fc80008000f00 */
[----:B------:R-:W-:-:S07]  /*01c0*/  MOV R3, UR5 ;  /* 0x0000000500037c02 */ /* 0x000fce0008000f00 */
.L_x_4:
[----:B0-----:R-:W2:Y:S04]  /*01d0*/  LDG.E R17, desc[UR6][R2.64+-0x20] ;  /* 0xffffe00602117981 */ /* 0x001ea8000c1e1900 */
[----:B------:R-:W3:Y:S04]  /*01e0*/  LDG.E R18, desc[UR6][R2.64+-0x1c] ;  /* 0xffffe40602127981 */ /* 0x000ee8000c1e1900 */
[----:B------:R-:W4:Y:S04]  /*01f0*/  LDG.E R20, desc[UR6][R2.64+-0x18] ;  /* 0xffffe80602147981 */ /* 0x000f28000c1e1900 */
[----:B------:R-:W5:Y:S04]  /*0200*/  LDG.E R22, desc[UR6][R2.64+-0x14] ;  /* 0xffffec0602167981 */ /* 0x000f68000c1e1900 */
        /* <DEDUP_REMOVED lines=11> */
[----:B------:R0:W5:Y:S01]  /*02c0*/  LDG.E R7, desc[UR6][R2.64+0x1c] ;  /* 0x00001c0602077981 */ /* 0x000162000c1e1900 */
[----:B------:R-:W-:-:S04]  /*02d0*/  IADD3 R21, PT, PT, R21, 0x10, RZ ;  /* 0x0000001015157810 */ /* 0x000fc80007ffe0ff */
[----:B------:R-:W-:Y:S02]  /*02e0*/  ISETP.NE.AND P1, PT, R21, RZ, PT ;  /* 0x000000ff1500720c */ /* 0x000fe40003f25270 */
[----:B0-----:R-:W-:-:S04]  /*02f0*/  IADD3 R2, P2, PT, R2, 0x40, RZ ;  /* 0x0000004002027810 */ /* 0x001fc80007f5e0ff */
[----:B------:R-:W-:Y:S01]  /*0300*/  IADD3.X R3, PT, PT, RZ, R3, RZ, P2, !PT ;  /* 0x00000003ff037210 */ /* 0x000fe200017fe4ff */
[----:B--2---:R-:W-:-:S04]  /*0310*/  FADD R17, R17, R0 ;  /* 0x0000000011117221 */ /* 0x004fc80000000000 */
[----:B---3--:R-:W-:-:S04]  /*0320*/  FADD R17, R17, R18 ;  /* 0x0000001211117221 */ /* 0x008fc80000000000 */
[----:B----4-:R-:W-:-:S04]  /*0330*/  FADD R17, R17, R20 ;  /* 0x0000001411117221 */ /* 0x010fc80000000000 */
[----:B-----5:R-:W-:-:S04]  /*0340*/  FADD R17, R17, R22 ;  /* 0x0000001611117221 */ /* 0x020fc80000000000 */
[----:B------:R-:W-:-:S04]  /*0350*/  FADD R17, R17, R24 ;  /* 0x0000001811117221 */ /* 0x000fc80000000000 */
        /* <DEDUP_REMOVED lines=10> */
[----:B------:R-:W-:Y:S01]  /*0400*/  FADD R0, R8, R7 ;  /* 0x0000000708007221 */ /* 0x000fe20000000000 */
[----:B------:R-:W-:Y:S06]  /*0410*/  @P1 BRA `(.L_x_4) ;  /* 0xfffffffc006c1947 */ /* 0x000fec000383ffff */
.L_x_3:
[----:B0-----:R-:W-:Y:S05]  /*0420*/  BSYNC.RECONVERGENT B1 ;  /* 0x0000000000017941 */ /* 0x001fea0003800200 */
.L_x_2:
[----:B------:R-:W-:Y:S05]  /*0430*/  @!P0 BRA `(.L_x_1) ;  /* 0x0000000000e08947 */ /* 0x000fea0003800000 */
[----:B------:R-:W-:Y:S01]  /*0440*/  ISETP.GE.U32.AND P0, PT, R19, 0x8, PT ;  /* 0x000000081300780c */ /* 0x000fe20003f06070 */
[----:B------:R-:W-:Y:S01]  /*0450*/  BSSY.RECONVERGENT B1, `(.L_x_5) ;  /* 0x0000017000017945 */ /* 0x000fe20003800200 */
[----:B------:R-:W-:-:S04]  /*0460*/  LOP3.LUT R9, R6, 0x7, RZ, 0xc0, !PT ;  /* 0x0000000706097812 */ /* 0x000fc800078ec0ff */
[----:B------:R-:W-:-:S07]  /*0470*/  ISETP.NE.AND P1, PT, R9, RZ, PT ;  /* 0x000000ff0900720c */ /* 0x000fce0003f25270 */
[----:B------:R-:W-:Y:S06]  /*0480*/  @!P0 BRA `(.L_x_6) ;  /* 0x00000000004c8947 */ /* 0x000fec0003800000 */
[----:B------:R-:W0:Y:S02]  /*0490*/  LDC.64 R2, c[0x0][0x380] ;  /* 0x0000e000ff027b82 */ /* 0x000e240000000a00 */
[----:B0-----:R-:W-:-:S05]  /*04a0*/  IMAD.WIDE.U32 R2, R5, 0x4, R2 ;  /* 0x0000000405027825 */ /* 0x001fca00078e0002 */
[----:B------:R-:W2:Y:S04]  /*04b0*/  LDG.E R7, desc[UR6][R2.64] ;  /* 0x0000000602077981 */ /* 0x000ea8000c1e1900 */
[----:B------:R-:W3:Y:S04]  /*04c0*/  LDG.E R8, desc[UR6][R2.64+0x4] ;  /* 0x0000040602087981 */ /* 0x000ee8000c1e1900 */
[----:B------:R-:W4:Y:S04]  /*04d0*/  LDG.E R10, desc[UR6][R2.64+0x8] ;  /* 0x00000806020a7981 */ /* 0x000f28000c1e1900 */
[----:B------:R-:W5:Y:S04]  /*04e0*/  LDG.E R12, desc[UR6][R2.64+0xc] ;  /* 0x00000c06020c7981 */ /* 0x000f68000c1e1900 */
[----:B------:R-:W5:Y:S04]  /*04f0*/  LDG.E R14, desc[UR6][R2.64+0x10] ;  /* 0x00001006020e7981 */ /* 0x000f68000c1e1900 */
[----:B------:R-:W5:Y:S04]  /*0500*/  LDG.E R16, desc[UR6][R2.64+0x14] ;  /* 0x0000140602107981 */ /* 0x000f68000c1e1900 */
[----:B------:R-:W5:Y:S04]  /*0510*/  LDG.E R18, desc[UR6][R2.64+0x18] ;  /* 0x0000180602127981 */ /* 0x000f68000c1e1900 */
[----:B------:R-:W5:Y:S01]  /*0520*/  LDG.E R20, desc[UR6][R2.64+0x1c] ;  /* 0x00001c0602147981 */ /* 0x000f62000c1e1900 */
[----:B------:R-:W-:Y:S01]  /*0530*/  IADD3 R5, PT, PT, R5, 0x8, RZ ;  /* 0x0000000805057810 */ /* 0x000fe20007ffe0ff */
[----:B--2---:R-:W-:-:S04]  /*0540*/  FADD R7, R0, R7 ;  /* 0x0000000700077221 */ /* 0x004fc80000000000 */
[----:B---3--:R-:W-:-:S04]  /*0550*/  FADD R7, R7, R8 ;  /* 0x0000000807077221 */ /* 0x008fc80000000000 */
[----:B----4-:R-:W-:-:S04]  /*0560*/  FADD R7, R7, R10 ;  /* 0x0000000a07077221 */ /* 0x010fc80000000000 */
[----:B-----5:R-:W-:-:S04]  /*0570*/  FADD R7, R7, R12 ;  /* 0x0000000c07077221 */ /* 0x020fc80000000000 */
[----:B------:R-:W-:-:S04]  /*0580*/  FADD R7, R7, R14 ;  /* 0x0000000e07077221 */ /* 0x000fc80000000000 */
[----:B------:R-:W-:-:S04]  /*0590*/  FADD R7, R7, R16 ;  /* 0x0000001007077221 */ /* 0x000fc80000000000 */
[----:B------:R-:W-:-:S04]  /*05a0*/  FADD R7, R7, R18 ;  /* 0x0000001207077221 */ /* 0x000fc80000000000 */
[----:B------:R-:W-:-:S07]  /*05b0*/  FADD R0, R7, R20 ;  /* 0x0000001407007221 */ /* 0x000fce0000000000 */
.L_x_6:
[----:B------:R-:W-:Y:S05]  /*05c0*/  BSYNC.RECONVERGENT B1 ;  /* 0x0000000000017941 */ /* 0x000fea0003800200 */
.L_x_5:
        /* <DEDUP_REMOVED lines=11> */
[----:B------:R-:W5:Y:S01]  /*0680*/  LDG.E R12, desc[UR6][R2.64+0xc] ;  /* 0x00000c06020c7981 */ /* 0x000f62000c1e1900 */
[----:B------:R-:W-:Y:S01]  /*0690*/  IADD3 R5, PT, PT, R5, 0x4, RZ ;  /* 0x0000000405057810 */ /* 0x000fe20007ffe0ff */
[----:B--2---:R-:W-:-:S04]  /*06a0*/  FADD R7, R0, R7 ;  /* 0x0000000700077221 */ /* 0x004fc80000000000 */
[----:B---3--:R-:W-:-:S04]  /*06b0*/  FADD R7, R7, R8 ;  /* 0x0000000807077221 */ /* 0x008fc80000000000 */
[----:B----4-:R-:W-:-:S04]  /*06c0*/  FADD R7, R7, R10 ;  /* 0x0000000a07077221 */ /* 0x010fc80000000000 */
[----:B-----5:R-:W-:-:S07]  /*06d0*/  FADD R0, R7, R12 ;  /* 0x0000000c07007221 */ /* 0x020fce0000000000 */
.L_x_8:
[----:B------:R-:W-:Y:S05]  /*06e0*/  BSYNC.RECONVERGENT B1 ;  /* 0x0000000000017941 */ /* 0x000fea0003800200 */
.L_x_7:
[----:B------:R-:W-:Y:S05]  /*06f0*/  @!P1 BRA `(.L_x_1) ;  /* 0x0000000000309947 */ /* 0x000fea0003800000 */
[----:B------:R-:W0:Y:S01]  /*0700*/  LDC.64 R2, c[0x0][0x380] ;  /* 0x0000e000ff027b82 */ /* 0x000e220000000a00 */
[----:B------:R-:W-:Y:S01]  /*0710*/  IADD3 R6, PT, PT, -R6, RZ, RZ ;  /* 0x000000ff06067210 */ /* 0x000fe20007ffe1ff */
[----:B0-----:R-:W-:-:S05]  /*0720*/  IMAD.WIDE.U32 R2, R5, 0x4, R2 ;  /* 0x0000000405027825 */ /* 0x001fca00078e0002 */
[----:B------:R-:W-:-:S07]  /*0730*/  MOV R5, R3 ;  /* 0x0000000300057202 */ /* 0x000fce0000000f00 */
.L_x_9:
[----:B------:R-:W-:-:S06]  /*0740*/  MOV R3, R5 ;  /* 0x0000000500037202 */ /* 0x000fcc0000000f00 */
[----:B------:R0:W2:Y:S01]  /*0750*/  LDG.E R3, desc[UR6][R2.64] ;  /* 0x0000000602037981 */ /* 0x0000a2000c1e1900 */
[----:B------:R-:W-:-:S04]  /*0760*/  IADD3 R6, PT, PT, R6, 0x1, RZ ;  /* 0x0000000106067810 */ /* 0x000fc80007ffe0ff */
[----:B------:R-:W-:Y:S02]  /*0770*/  ISETP.NE.AND P0, PT, R6, RZ, PT ;  /* 0x000000ff0600720c */ /* 0x000fe40003f05270 */
[----:B0-----:R-:W-:-:S04]  /*0780*/  IADD3 R2, P1, PT, R2, 0x4, RZ ;  /* 0x0000000402027810 */ /* 0x001fc80007f3e0ff */
[----:B------:R-:W-:Y:S01]  /*0790*/  IADD3.X R5, PT, PT, RZ, R5, RZ, P1, !PT ;  /* 0x00000005ff057210 */ /* 0x000fe20000ffe4ff */
[----:B--2---:R-:W-:-:S06]  /*07a0*/  FADD R0, R3, R0 ;  /* 0x0000000003007221 */ /* 0x004fcc0000000000 */
[----:B------:R-:W-:Y:S05]  /*07b0*/  @P0 BRA `(.L_x_9) ;  /* 0xfffffffc00e00947 */ /* 0x000fea000383ffff */
.L_x_1:
[----:B0-----:R-:W-:Y:S05]  /*07c0*/  BSYNC.RECONVERGENT B0 ;  /* 0x0000000000007941 */ /* 0x001fea0003800200 */
.L_x_0:
[----:B------:R-:W0:Y:S02]  /*07d0*/  LDC.64 R2, c[0x0][0x388] ;  /* 0x0000e200ff027b82 */ /* 0x000e240000000a00 */
[----:B0-----:R-:W-:-:S05]  /*07e0*/  IMAD.WIDE R4, R4, 0x4, R2 ;  /* 0x0000000404047825 */ /* 0x001fca00078e0202 */
[----:B------:R-:W-:Y:S01]  /*07f0*/  STG.E desc[UR6][R4.64], R0 ;  /* 0x0000000004007986 */ /* 0x000fe2000c101906 */
[----:B------:R-:W-:Y:S05]  /*0800*/  EXIT ;  /* 0x000000000000794d */ /* 0x000fea0003800000 */
.L_x_10:
[----:B------:R-:W-:-:S00]  /*0810*/  BRA `(.L_x_10) ;  /* 0xfffffffc00fc7947 */ /* 0x000fc0000383ffff */
[----:B------:R-:W-:-:S00]  /*0820*/  NOP ;  /* 0x0000000000007918 */ /* 0x000fc00000000000 */
        /* <DEDUP_REMOVED lines=13> */
.L_x_11:


//--------------------- .nv.shared.reserved.0     --------------------------
	.section	.nv.shared.reserved.0,"aw",@nobits
	.weak		__nv_reservedSMEM_offset_0_alias
	.size		__nv_reservedSMEM_offset_0_alias, 0, 64
	.other		__nv_reservedSMEM_offset_0_alias,@"STO_CUDA_RESERVED_SHARED STV_DEFAULT"
__nv_reservedSMEM_offset_0_alias:
	.zero		0
	.zero		64


//--------------------- .nv.constant0._Z10prefix_sumPKfPfi --------------------------
	.section	.nv.constant0._Z10prefix_sumPKfPfi,"a",@progbits
	.sectionflags	@""
	.align	4
.nv.constant0._Z10prefix_sumPKfPfi:
	.zero		916


//--------------------- SYMBOLS --------------------------

	.type		.nv.reservedSmem.offset0,@object
	.size		.nv.reservedSmem.offset0,0x4
